//
// Generated by NVIDIA NVVM Compiler
//
// Compiler Build ID: CL-36424714
// Cuda compilation tools, release 13.0, V13.0.88
// Based on NVVM 20.0.0
//

.version 9.0
.target sm_100
.address_size 64

	// .globl	_Z23sum_rows_to_cols_kernelPKfPfii

.visible .entry _Z23sum_rows_to_cols_kernelPKfPfii(
	.param .u64 .ptr .align 1 _Z23sum_rows_to_cols_kernelPKfPfii_param_0,
	.param .u64 .ptr .align 1 _Z23sum_rows_to_cols_kernelPKfPfii_param_1,
	.param .u32 _Z23sum_rows_to_cols_kernelPKfPfii_param_2,
	.param .u32 _Z23sum_rows_to_cols_kernelPKfPfii_param_3
)
{
	.reg .pred 	%p<11>;
	.reg .b32 	%r<38>;
	.reg .b32 	%f<83>;
	.reg .b64 	%rd<43>;

	ld.param.u64 	%rd3, [_Z23sum_rows_to_cols_kernelPKfPfii_param_0];
	ld.param.u64 	%rd2, [_Z23sum_rows_to_cols_kernelPKfPfii_param_1];
	ld.param.u32 	%r23, [_Z23sum_rows_to_cols_kernelPKfPfii_param_2];
	ld.param.u32 	%r24, [_Z23sum_rows_to_cols_kernelPKfPfii_param_3];
	cvta.to.global.u64 	%rd1, %rd3;
	mov.u32 	%r25, %ctaid.x;
	mov.u32 	%r26, %ntid.x;
	mov.u32 	%r27, %tid.x;
	mad.lo.s32 	%r1, %r25, %r26, %r27;
	setp.ge.s32 	%p1, %r1, %r24;
	@%p1 bra 	$L__BB0_15;
	setp.lt.s32 	%p2, %r23, 1;
	mov.f32 	%f82, 0f00000000;
	@%p2 bra 	$L__BB0_14;
	and.b32  	%r2, %r23, 15;
	setp.lt.u32 	%p3, %r23, 16;
	mov.f32 	%f82, 0f00000000;
	mov.b32 	%r34, 0;
	@%p3 bra 	$L__BB0_5;
	and.b32  	%r34, %r23, 2147483632;
	neg.s32 	%r32, %r34;
	shl.b32 	%r5, %r24, 4;
	mov.f32 	%f82, 0f00000000;
	mul.wide.s32 	%rd6, %r24, 4;
	mov.u32 	%r31, %r1;
$L__BB0_4:
	.pragma "nounroll";
	mul.wide.s32 	%rd4, %r31, 4;
	add.s64 	%rd5, %rd1, %rd4;
	ld.global.nc.f32 	%f18, [%rd5];
	add.f32 	%f19, %f82, %f18;
	add.s64 	%rd7, %rd5, %rd6;
	ld.global.nc.f32 	%f20, [%rd7];
	add.f32 	%f21, %f19, %f20;
	add.s64 	%rd8, %rd7, %rd6;
	ld.global.nc.f32 	%f22, [%rd8];
	add.f32 	%f23, %f21, %f22;
	add.s64 	%rd9, %rd8, %rd6;
	ld.global.nc.f32 	%f24, [%rd9];
	add.f32 	%f25, %f23, %f24;
	add.s64 	%rd10, %rd9, %rd6;
	ld.global.nc.f32 	%f26, [%rd10];
	add.f32 	%f27, %f25, %f26;
	add.s64 	%rd11, %rd10, %rd6;
	ld.global.nc.f32 	%f28, [%rd11];
	add.f32 	%f29, %f27, %f28;
	add.s64 	%rd12, %rd11, %rd6;
	ld.global.nc.f32 	%f30, [%rd12];
	add.f32 	%f31, %f29, %f30;
	add.s64 	%rd13, %rd12, %rd6;
	ld.global.nc.f32 	%f32, [%rd13];
	add.f32 	%f33, %f31, %f32;
	add.s64 	%rd14, %rd13, %rd6;
	ld.global.nc.f32 	%f34, [%rd14];
	add.f32 	%f35, %f33, %f34;
	add.s64 	%rd15, %rd14, %rd6;
	ld.global.nc.f32 	%f36, [%rd15];
	add.f32 	%f37, %f35, %f36;
	add.s64 	%rd16, %rd15, %rd6;
	ld.global.nc.f32 	%f38, [%rd16];
	add.f32 	%f39, %f37, %f38;
	add.s64 	%rd17, %rd16, %rd6;
	ld.global.nc.f32 	%f40, [%rd17];
	add.f32 	%f41, %f39, %f40;
	add.s64 	%rd18, %rd17, %rd6;
	ld.global.nc.f32 	%f42, [%rd18];
	add.f32 	%f43, %f41, %f42;
	add.s64 	%rd19, %rd18, %rd6;
	ld.global.nc.f32 	%f44, [%rd19];
	add.f32 	%f45, %f43, %f44;
	add.s64 	%rd20, %rd19, %rd6;
	ld.global.nc.f32 	%f46, [%rd20];
	add.f32 	%f47, %f45, %f46;
	add.s64 	%rd21, %rd20, %rd6;
	ld.global.nc.f32 	%f48, [%rd21];
	add.f32 	%f82, %f47, %f48;
	add.s32 	%r32, %r32, 16;
	add.s32 	%r31, %r31, %r5;
	setp.ne.s32 	%p4, %r32, 0;
	@%p4 bra 	$L__BB0_4;
$L__BB0_5:
	setp.eq.s32 	%p5, %r2, 0;
	@%p5 bra 	$L__BB0_14;
	and.b32  	%r11, %r23, 7;
	setp.lt.u32 	%p6, %r2, 8;
	@%p6 bra 	$L__BB0_8;
	mad.lo.s32 	%r29, %r34, %r24, %r1;
	mul.wide.s32 	%rd22, %r29, 4;
	add.s64 	%rd23, %rd1, %rd22;
	ld.global.nc.f32 	%f50, [%rd23];
	add.f32 	%f51, %f82, %f50;
	mul.wide.s32 	%rd24, %r24, 4;
	add.s64 	%rd25, %rd23, %rd24;
	ld.global.nc.f32 	%f52, [%rd25];
	add.f32 	%f53, %f51, %f52;
	add.s64 	%rd26, %rd25, %rd24;
	ld.global.nc.f32 	%f54, [%rd26];
	add.f32 	%f55, %f53, %f54;
	add.s64 	%rd27, %rd26, %rd24;
	ld.global.nc.f32 	%f56, [%rd27];
	add.f32 	%f57, %f55, %f56;
	add.s64 	%rd28, %rd27, %rd24;
	ld.global.nc.f32 	%f58, [%rd28];
	add.f32 	%f59, %f57, %f58;
	add.s64 	%rd29, %rd28, %rd24;
	ld.global.nc.f32 	%f60, [%rd29];
	add.f32 	%f61, %f59, %f60;
	add.s64 	%rd30, %rd29, %rd24;
	ld.global.nc.f32 	%f62, [%rd30];
	add.f32 	%f63, %f61, %f62;
	add.s64 	%rd31, %rd30, %rd24;
	ld.global.nc.f32 	%f64, [%rd31];
	add.f32 	%f82, %f63, %f64;
	add.s32 	%r34, %r34, 8;
$L__BB0_8:
	setp.eq.s32 	%p7, %r11, 0;
	@%p7 bra 	$L__BB0_14;
	and.b32  	%r14, %r23, 3;
	setp.lt.u32 	%p8, %r11, 4;
	@%p8 bra 	$L__BB0_11;
	mad.lo.s32 	%r30, %r34, %r24, %r1;
	mul.wide.s32 	%rd32, %r30, 4;
	add.s64 	%rd33, %rd1, %rd32;
	ld.global.nc.f32 	%f66, [%rd33];
	add.f32 	%f67, %f82, %f66;
	mul.wide.s32 	%rd34, %r24, 4;
	add.s64 	%rd35, %rd33, %rd34;
	ld.global.nc.f32 	%f68, [%rd35];
	add.f32 	%f69, %f67, %f68;
	add.s64 	%rd36, %rd35, %rd34;
	ld.global.nc.f32 	%f70, [%rd36];
	add.f32 	%f71, %f69, %f70;
	add.s64 	%rd37, %rd36, %rd34;
	ld.global.nc.f32 	%f72, [%rd37];
	add.f32 	%f82, %f71, %f72;
	add.s32 	%r34, %r34, 4;
$L__BB0_11:
	setp.eq.s32 	%p9, %r14, 0;
	@%p9 bra 	$L__BB0_14;
	mad.lo.s32 	%r37, %r34, %r24, %r1;
	neg.s32 	%r36, %r14;
$L__BB0_13:
	.pragma "nounroll";
	mul.wide.s32 	%rd38, %r37, 4;
	add.s64 	%rd39, %rd1, %rd38;
	ld.global.nc.f32 	%f73, [%rd39];
	add.f32 	%f82, %f82, %f73;
	add.s32 	%r37, %r37, %r24;
	add.s32 	%r36, %r36, 1;
	setp.ne.s32 	%p10, %r36, 0;
	@%p10 bra 	$L__BB0_13;
$L__BB0_14:
	cvta.to.global.u64 	%rd40, %rd2;
	mul.wide.s32 	%rd41, %r1, 4;
	add.s64 	%rd42, %rd40, %rd41;
	st.global.f32 	[%rd42], %f82;
$L__BB0_15:
	ret;

}
	// .globl	_Z23sum_cols_to_rows_kernelPKfPfii
.visible .entry _Z23sum_cols_to_rows_kernelPKfPfii(
	.param .u64 .ptr .align 1 _Z23sum_cols_to_rows_kernelPKfPfii_param_0,
	.param .u64 .ptr .align 1 _Z23sum_cols_to_rows_kernelPKfPfii_param_1,
	.param .u32 _Z23sum_cols_to_rows_kernelPKfPfii_param_2,
	.param .u32 _Z23sum_cols_to_rows_kernelPKfPfii_param_3
)
{
	.reg .pred 	%p<11>;
	.reg .b32 	%r<38>;
	.reg .b32 	%f<83>;
	.reg .b64 	%rd<16>;

	ld.param.u64 	%rd4, [_Z23sum_cols_to_rows_kernelPKfPfii_param_0];
	ld.param.u64 	%rd3, [_Z23sum_cols_to_rows_kernelPKfPfii_param_1];
	ld.param.u32 	%r24, [_Z23sum_cols_to_rows_kernelPKfPfii_param_2];
	ld.param.u32 	%r23, [_Z23sum_cols_to_rows_kernelPKfPfii_param_3];
	cvta.to.global.u64 	%rd1, %rd4;
	mov.u32 	%r25, %ctaid.x;
	mov.u32 	%r26, %ntid.x;
	mov.u32 	%r27, %tid.x;
	mad.lo.s32 	%r1, %r25, %r26, %r27;
	setp.ge.s32 	%p1, %r1, %r24;
	@%p1 bra 	$L__BB1_15;
	setp.lt.s32 	%p2, %r23, 1;
	mov.f32 	%f82, 0f00000000;
	@%p2 bra 	$L__BB1_14;
	mul.lo.s32 	%r2, %r23, %r1;
	and.b32  	%r3, %r23, 15;
	setp.lt.u32 	%p3, %r23, 16;
	mov.f32 	%f82, 0f00000000;
	mov.b32 	%r34, 0;
	@%p3 bra 	$L__BB1_5;
	and.b32  	%r34, %r23, 2147483632;
	neg.s32 	%r32, %r34;
	add.s64 	%rd2, %rd1, 32;
	mov.f32 	%f82, 0f00000000;
	mov.u32 	%r31, %r2;
$L__BB1_4:
	.pragma "nounroll";
	mul.wide.s32 	%rd5, %r31, 4;
	add.s64 	%rd6, %rd2, %rd5;
	ld.global.nc.f32 	%f18, [%rd6+-32];
	add.f32 	%f19, %f82, %f18;
	ld.global.nc.f32 	%f20, [%rd6+-28];
	add.f32 	%f21, %f19, %f20;
	ld.global.nc.f32 	%f22, [%rd6+-24];
	add.f32 	%f23, %f21, %f22;
	ld.global.nc.f32 	%f24, [%rd6+-20];
	add.f32 	%f25, %f23, %f24;
	ld.global.nc.f32 	%f26, [%rd6+-16];
	add.f32 	%f27, %f25, %f26;
	ld.global.nc.f32 	%f28, [%rd6+-12];
	add.f32 	%f29, %f27, %f28;
	ld.global.nc.f32 	%f30, [%rd6+-8];
	add.f32 	%f31, %f29, %f30;
	ld.global.nc.f32 	%f32, [%rd6+-4];
	add.f32 	%f33, %f31, %f32;
	ld.global.nc.f32 	%f34, [%rd6];
	add.f32 	%f35, %f33, %f34;
	ld.global.nc.f32 	%f36, [%rd6+4];
	add.f32 	%f37, %f35, %f36;
	ld.global.nc.f32 	%f38, [%rd6+8];
	add.f32 	%f39, %f37, %f38;
	ld.global.nc.f32 	%f40, [%rd6+12];
	add.f32 	%f41, %f39, %f40;
	ld.global.nc.f32 	%f42, [%rd6+16];
	add.f32 	%f43, %f41, %f42;
	ld.global.nc.f32 	%f44, [%rd6+20];
	add.f32 	%f45, %f43, %f44;
	ld.global.nc.f32 	%f46, [%rd6+24];
	add.f32 	%f47, %f45, %f46;
	ld.global.nc.f32 	%f48, [%rd6+28];
	add.f32 	%f82, %f47, %f48;
	add.s32 	%r32, %r32, 16;
	add.s32 	%r31, %r31, 16;
	setp.ne.s32 	%p4, %r32, 0;
	@%p4 bra 	$L__BB1_4;
$L__BB1_5:
	setp.eq.s32 	%p5, %r3, 0;
	@%p5 bra 	$L__BB1_14;
	and.b32  	%r11, %r23, 7;
	setp.lt.u32 	%p6, %r3, 8;
	@%p6 bra 	$L__BB1_8;
	add.s32 	%r29, %r34, %r2;
	mul.wide.s32 	%rd7, %r29, 4;
	add.s64 	%rd8, %rd1, %rd7;
	ld.global.nc.f32 	%f50, [%rd8];
	add.f32 	%f51, %f82, %f50;
	ld.global.nc.f32 	%f52, [%rd8+4];
	add.f32 	%f53, %f51, %f52;
	ld.global.nc.f32 	%f54, [%rd8+8];
	add.f32 	%f55, %f53, %f54;
	ld.global.nc.f32 	%f56, [%rd8+12];
	add.f32 	%f57, %f55, %f56;
	ld.global.nc.f32 	%f58, [%rd8+16];
	add.f32 	%f59, %f57, %f58;
	ld.global.nc.f32 	%f60, [%rd8+20];
	add.f32 	%f61, %f59, %f60;
	ld.global.nc.f32 	%f62, [%rd8+24];
	add.f32 	%f63, %f61, %f62;
	ld.global.nc.f32 	%f64, [%rd8+28];
	add.f32 	%f82, %f63, %f64;
	add.s32 	%r34, %r34, 8;
$L__BB1_8:
	setp.eq.s32 	%p7, %r11, 0;
	@%p7 bra 	$L__BB1_14;
	and.b32  	%r14, %r23, 3;
	setp.lt.u32 	%p8, %r11, 4;
	@%p8 bra 	$L__BB1_11;
	add.s32 	%r30, %r34, %r2;
	mul.wide.s32 	%rd9, %r30, 4;
	add.s64 	%rd10, %rd1, %rd9;
	ld.global.nc.f32 	%f66, [%rd10];
	add.f32 	%f67, %f82, %f66;
	ld.global.nc.f32 	%f68, [%rd10+4];
	add.f32 	%f69, %f67, %f68;
	ld.global.nc.f32 	%f70, [%rd10+8];
	add.f32 	%f71, %f69, %f70;
	ld.global.nc.f32 	%f72, [%rd10+12];
	add.f32 	%f82, %f71, %f72;
	add.s32 	%r34, %r34, 4;
$L__BB1_11:
	setp.eq.s32 	%p9, %r14, 0;
	@%p9 bra 	$L__BB1_14;
	add.s32 	%r37, %r34, %r2;
	neg.s32 	%r36, %r14;
$L__BB1_13:
	.pragma "nounroll";
	mul.wide.s32 	%rd11, %r37, 4;
	add.s64 	%rd12, %rd1, %rd11;
	ld.global.nc.f32 	%f73, [%rd12];
	add.f32 	%f82, %f82, %f73;
	add.s32 	%r37, %r37, 1;
	add.s32 	%r36, %r36, 1;
	setp.ne.s32 	%p10, %r36, 0;
	@%p10 bra 	$L__BB1_13;
$L__BB1_14:
	cvta.to.global.u64 	%rd13, %rd3;
	mul.wide.s32 	%rd14, %r1, 4;
	add.s64 	%rd15, %rd13, %rd14;
	st.global.f32 	[%rd15], %f82;
$L__BB1_15:
	ret;

}
	// .globl	_Z26reduce_batch_stride_kernelPKfPfii
.visible .entry _Z26reduce_batch_stride_kernelPKfPfii(
	.param .u64 .ptr .align 1 _Z26reduce_batch_stride_kernelPKfPfii_param_0,
	.param .u64 .ptr .align 1 _Z26reduce_batch_stride_kernelPKfPfii_param_1,
	.param .u32 _Z26reduce_batch_stride_kernelPKfPfii_param_2,
	.param .u32 _Z26reduce_batch_stride_kernelPKfPfii_param_3
)
{
	.reg .pred 	%p<11>;
	.reg .b32 	%r<38>;
	.reg .b32 	%f<83>;
	.reg .b64 	%rd<43>;

	ld.param.u64 	%rd3, [_Z26reduce_batch_stride_kernelPKfPfii_param_0];
	ld.param.u64 	%rd2, [_Z26reduce_batch_stride_kernelPKfPfii_param_1];
	ld.param.u32 	%r23, [_Z26reduce_batch_stride_kernelPKfPfii_param_2];
	ld.param.u32 	%r24, [_Z26reduce_batch_stride_kernelPKfPfii_param_3];
	cvta.to.global.u64 	%rd1, %rd3;
	mov.u32 	%r25, %ctaid.x;
	mov.u32 	%r26, %ntid.x;
	mov.u32 	%r27, %tid.x;
	mad.lo.s32 	%r1, %r25, %r26, %r27;
	setp.ge.s32 	%p1, %r1, %r23;
	@%p1 bra 	$L__BB2_15;
	setp.lt.s32 	%p2, %r24, 1;
	mov.f32 	%f82, 0f00000000;
	@%p2 bra 	$L__BB2_14;
	and.b32  	%r2, %r24, 15;
	setp.lt.u32 	%p3, %r24, 16;
	mov.f32 	%f82, 0f00000000;
	mov.b32 	%r34, 0;
	@%p3 bra 	$L__BB2_5;
	and.b32  	%r34, %r24, 2147483632;
	neg.s32 	%r32, %r34;
	shl.b32 	%r5, %r23, 4;
	mov.f32 	%f82, 0f00000000;
	mul.wide.s32 	%rd6, %r23, 4;
	mov.u32 	%r31, %r1;
$L__BB2_4:
	.pragma "nounroll";
	mul.wide.s32 	%rd4, %r31, 4;
	add.s64 	%rd5, %rd1, %rd4;
	ld.global.nc.f32 	%f18, [%rd5];
	add.f32 	%f19, %f82, %f18;
	add.s64 	%rd7, %rd5, %rd6;
	ld.global.nc.f32 	%f20, [%rd7];
	add.f32 	%f21, %f19, %f20;
	add.s64 	%rd8, %rd7, %rd6;
	ld.global.nc.f32 	%f22, [%rd8];
	add.f32 	%f23, %f21, %f22;
	add.s64 	%rd9, %rd8, %rd6;
	ld.global.nc.f32 	%f24, [%rd9];
	add.f32 	%f25, %f23, %f24;
	add.s64 	%rd10, %rd9, %rd6;
	ld.global.nc.f32 	%f26, [%rd10];
	add.f32 	%f27, %f25, %f26;
	add.s64 	%rd11, %rd10, %rd6;
	ld.global.nc.f32 	%f28, [%rd11];
	add.f32 	%f29, %f27, %f28;
	add.s64 	%rd12, %rd11, %rd6;
	ld.global.nc.f32 	%f30, [%rd12];
	add.f32 	%f31, %f29, %f30;
	add.s64 	%rd13, %rd12, %rd6;
	ld.global.nc.f32 	%f32, [%rd13];
	add.f32 	%f33, %f31, %f32;
	add.s64 	%rd14, %rd13, %rd6;
	ld.global.nc.f32 	%f34, [%rd14];
	add.f32 	%f35, %f33, %f34;
	add.s64 	%rd15, %rd14, %rd6;
	ld.global.nc.f32 	%f36, [%rd15];
	add.f32 	%f37, %f35, %f36;
	add.s64 	%rd16, %rd15, %rd6;
	ld.global.nc.f32 	%f38, [%rd16];
	add.f32 	%f39, %f37, %f38;
	add.s64 	%rd17, %rd16, %rd6;
	ld.global.nc.f32 	%f40, [%rd17];
	add.f32 	%f41, %f39, %f40;
	add.s64 	%rd18, %rd17, %rd6;
	ld.global.nc.f32 	%f42, [%rd18];
	add.f32 	%f43, %f41, %f42;
	add.s64 	%rd19, %rd18, %rd6;
	ld.global.nc.f32 	%f44, [%rd19];
	add.f32 	%f45, %f43, %f44;
	add.s64 	%rd20, %rd19, %rd6;
	ld.global.nc.f32 	%f46, [%rd20];
	add.f32 	%f47, %f45, %f46;
	add.s64 	%rd21, %rd20, %rd6;
	ld.global.nc.f32 	%f48, [%rd21];
	add.f32 	%f82, %f47, %f48;
	add.s32 	%r32, %r32, 16;
	add.s32 	%r31, %r31, %r5;
	setp.ne.s32 	%p4, %r32, 0;
	@%p4 bra 	$L__BB2_4;
$L__BB2_5:
	setp.eq.s32 	%p5, %r2, 0;
	@%p5 bra 	$L__BB2_14;
	and.b32  	%r11, %r24, 7;
	setp.lt.u32 	%p6, %r2, 8;
	@%p6 bra 	$L__BB2_8;
	mad.lo.s32 	%r29, %r34, %r23, %r1;
	mul.wide.s32 	%rd22, %r29, 4;
	add.s64 	%rd23, %rd1, %rd22;
	ld.global.nc.f32 	%f50, [%rd23];
	add.f32 	%f51, %f82, %f50;
	mul.wide.s32 	%rd24, %r23, 4;
	add.s64 	%rd25, %rd23, %rd24;
	ld.global.nc.f32 	%f52, [%rd25];
	add.f32 	%f53, %f51, %f52;
	add.s64 	%rd26, %rd25, %rd24;
	ld.global.nc.f32 	%f54, [%rd26];
	add.f32 	%f55, %f53, %f54;
	add.s64 	%rd27, %rd26, %rd24;
	ld.global.nc.f32 	%f56, [%rd27];
	add.f32 	%f57, %f55, %f56;
	add.s64 	%rd28, %rd27, %rd24;
	ld.global.nc.f32 	%f58, [%rd28];
	add.f32 	%f59, %f57, %f58;
	add.s64 	%rd29, %rd28, %rd24;
	ld.global.nc.f32 	%f60, [%rd29];
	add.f32 	%f61, %f59, %f60;
	add.s64 	%rd30, %rd29, %rd24;
	ld.global.nc.f32 	%f62, [%rd30];
	add.f32 	%f63, %f61, %f62;
	add.s64 	%rd31, %rd30, %rd24;
	ld.global.nc.f32 	%f64, [%rd31];
	add.f32 	%f82, %f63, %f64;
	add.s32 	%r34, %r34, 8;
$L__BB2_8:
	setp.eq.s32 	%p7, %r11, 0;
	@%p7 bra 	$L__BB2_14;
	and.b32  	%r14, %r24, 3;
	setp.lt.u32 	%p8, %r11, 4;
	@%p8 bra 	$L__BB2_11;
	mad.lo.s32 	%r30, %r34, %r23, %r1;
	mul.wide.s32 	%rd32, %r30, 4;
	add.s64 	%rd33, %rd1, %rd32;
	ld.global.nc.f32 	%f66, [%rd33];
	add.f32 	%f67, %f82, %f66;
	mul.wide.s32 	%rd34, %r23, 4;
	add.s64 	%rd35, %rd33, %rd34;
	ld.global.nc.f32 	%f68, [%rd35];
	add.f32 	%f69, %f67, %f68;
	add.s64 	%rd36, %rd35, %rd34;
	ld.global.nc.f32 	%f70, [%rd36];
	add.f32 	%f71, %f69, %f70;
	add.s64 	%rd37, %rd36, %rd34;
	ld.global.nc.f32 	%f72, [%rd37];
	add.f32 	%f82, %f71, %f72;
	add.s32 	%r34, %r34, 4;
$L__BB2_11:
	setp.eq.s32 	%p9, %r14, 0;
	@%p9 bra 	$L__BB2_14;
	mad.lo.s32 	%r37, %r34, %r23, %r1;
	neg.s32 	%r36, %r14;
$L__BB2_13:
	.pragma "nounroll";
	mul.wide.s32 	%rd38, %r37, 4;
	add.s64 	%rd39, %rd1, %rd38;
	ld.global.nc.f32 	%f73, [%rd39];
	add.f32 	%f82, %f82, %f73;
	add.s32 	%r37, %r37, %r23;
	add.s32 	%r36, %r36, 1;
	setp.ne.s32 	%p10, %r36, 0;
	@%p10 bra 	$L__BB2_13;
$L__BB2_14:
	cvta.to.global.u64 	%rd40, %rd2;
	mul.wide.s32 	%rd41, %r1, 4;
	add.s64 	%rd42, %rd40, %rd41;
	st.global.f32 	[%rd42], %f82;
$L__BB2_15:
	ret;

}


// ===== COMPILED SASS (sm_100) =====

	.target	sm_100

	.elftype	@"ET_EXEC"


//--------------------- .note.nv.tkinfo           --------------------------
	.section	.note.nv.tkinfo,"",@"SHT_NOTE"
	.sectionflags	@"SHF_NOTE_NV_TKINFO"
	.tkinfo
        /*0018*/ 	.word	0x00000002
        /*0030*/ 	.string	""
        /*0030*/ 	.string	"ptxas"
        /*0030*/ 	.string	"Cuda compilation tools, release 13.0, V13.0.88"
        /*0030*/ 	.string	"Build cuda_13.0.r13.0/compiler.36424714_0"
        /*0030*/ 	.string	"-arch sm_100 -m 64 "



//--------------------- .note.nv.cuinfo           --------------------------
	.section	.note.nv.cuinfo,"",@"SHT_NOTE"
	.sectionflags	@"SHF_NOTE_NV_CUINFO"
        /*0018*/ 	.short	0x0002
        /*001a*/ 	.short	0x0064
        /*001c*/ 	.short	0x0082
	.zero		2


//--------------------- .nv.info                  --------------------------
	.section	.nv.info,"",@"SHT_CUDA_INFO"
	.align	4


	//----- nvinfo : EIATTR_REGCOUNT
	.align		4
        /*0000*/ 	.byte	0x04, 0x2f
        /*0002*/ 	.short	(.L_1 - .L_0)
	.align		4
.L_0:
        /*0004*/ 	.word	index@(_Z23sum_rows_to_cols_kernelPKfPfii)
        /*0008*/ 	.word	0x00000020


	//----- nvinfo : EIATTR_FRAME_SIZE
	.align		4
.L_1:
        /*000c*/ 	.byte	0x04, 0x11
        /*000e*/ 	.short	(.L_3 - .L_2)
	.align		4
.L_2:
        /*0010*/ 	.word	index@(_Z23sum_rows_to_cols_kernelPKfPfii)
        /*0014*/ 	.word	0x00000000


	//----- nvinfo : EIATTR_REGCOUNT
	.align		4
.L_3:
        /*0018*/ 	.byte	0x04, 0x2f
        /*001a*/ 	.short	(.L_5 - .L_4)
	.align		4
.L_4:
        /*001c*/ 	.word	index@(_Z23sum_cols_to_rows_kernelPKfPfii)
        /*0020*/ 	.word	0x0000001f


	//----- nvinfo : EIATTR_FRAME_SIZE
	.align		4
.L_5:
        /*0024*/ 	.byte	0x04, 0x11
        /*0026*/ 	.short	(.L_7 - .L_6)
	.align		4
.L_6:
        /*0028*/ 	.word	index@(_Z23sum_cols_to_rows_kernelPKfPfii)
        /*002c*/ 	.word	0x00000000


	//----- nvinfo : EIATTR_REGCOUNT
	.align		4
.L_7:
        /*0030*/ 	.byte	0x04, 0x2f
        /*0032*/ 	.short	(.L_9 - .L_8)
	.align		4
.L_8:
        /*0034*/ 	.word	index@(_Z26reduce_batch_stride_kernelPKfPfii)
        /*0038*/ 	.word	0x00000020


	//----- nvinfo : EIATTR_FRAME_SIZE
	.align		4
.L_9:
        /*003c*/ 	.byte	0x04, 0x11
        /*003e*/ 	.short	(.L_11 - .L_10)
	.align		4
.L_10:
        /*0040*/ 	.word	index@(_Z26reduce_batch_stride_kernelPKfPfii)
        /*0044*/ 	.word	0x00000000


	//----- nvinfo : EIATTR_MIN_STACK_SIZE
	.align		4
.L_11:
        /*0048*/ 	.byte	0x04, 0x12
        /*004a*/ 	.short	(.L_13 - .L_12)
	.align		4
.L_12:
        /*004c*/ 	.word	index@(_Z26reduce_batch_stride_kernelPKfPfii)
        /*0050*/ 	.word	0x00000000


	//----- nvinfo : EIATTR_MIN_STACK_SIZE
	.align		4
.L_13:
        /*0054*/ 	.byte	0x04, 0x12
        /*0056*/ 	.short	(.L_15 - .L_14)
	.align		4
.L_14:
        /*0058*/ 	.word	index@(_Z23sum_cols_to_rows_kernelPKfPfii)
        /*005c*/ 	.word	0x00000000


	//----- nvinfo : EIATTR_MIN_STACK_SIZE
	.align		4
.L_15:
        /*0060*/ 	.byte	0x04, 0x12
        /*0062*/ 	.short	(.L_17 - .L_16)
	.align		4
.L_16:
        /*0064*/ 	.word	index@(_Z23sum_rows_to_cols_kernelPKfPfii)
        /*0068*/ 	.word	0x00000000
.L_17:


//--------------------- .nv.compat                --------------------------
	.section	.nv.compat,"",@"SHT_CUDA_COMPAT_INFO"
	.align	4
        /*0000*/ 	.byte	0x02, 0x09, 0x00, 0x00, 0x02, 0x02, 0x01, 0x00, 0x02, 0x05, 0x05, 0x00, 0x03, 0x07, 0x01, 0x01
        /*0010*/ 	.byte	0x02, 0x03, 0x00, 0x00, 0x02, 0x06, 0x01, 0x00, 0x04, 0x0b, 0x08, 0x00, 0x09, 0x00, 0x00, 0x00
        /*0020*/ 	.byte	0x00, 0x00, 0x00, 0x00


//--------------------- .nv.info._Z26reduce_batch_stride_kernelPKfPfii --------------------------
	.section	.nv.info._Z26reduce_batch_stride_kernelPKfPfii,"",@"SHT_CUDA_INFO"
	.sectionflags	@""
	.align	4


	//----- nvinfo : EIATTR_CUDA_API_VERSION
	.align		4
        /*0000*/ 	.byte	0x04, 0x37
        /*0002*/ 	.short	(.L_19 - .L_18)
.L_18:
        /*0004*/ 	.word	0x00000082


	//----- nvinfo : EIATTR_KPARAM_INFO
	.align		4
.L_19:
        /*0008*/ 	.byte	0x04, 0x17
        /*000a*/ 	.short	(.L_21 - .L_20)
.L_20:
        /*000c*/ 	.word	0x00000000
        /*0010*/ 	.short	0x0003
        /*0012*/ 	.short	0x0014
        /*0014*/ 	.byte	0x00, 0xf0, 0x11, 0x00


	//----- nvinfo : EIATTR_KPARAM_INFO
	.align		4
.L_21:
        /*0018*/ 	.byte	0x04, 0x17
        /*001a*/ 	.short	(.L_23 - .L_22)
.L_22:
        /*001c*/ 	.word	0x00000000
        /*0020*/ 	.short	0x0002
        /*0022*/ 	.short	0x0010
        /*0024*/ 	.byte	0x00, 0xf0, 0x11, 0x00


	//----- nvinfo : EIATTR_KPARAM_INFO
	.align		4
.L_23:
        /*0028*/ 	.byte	0x04, 0x17
        /*002a*/ 	.short	(.L_25 - .L_24)
.L_24:
        /*002c*/ 	.word	0x00000000
        /*0030*/ 	.short	0x0001
        /*0032*/ 	.short	0x0008
        /*0034*/ 	.byte	0x00, 0xf5, 0x21, 0x00


	//----- nvinfo : EIATTR_KPARAM_INFO
	.align		4
.L_25:
        /*0038*/ 	.byte	0x04, 0x17
        /*003a*/ 	.short	(.L_27 - .L_26)
.L_26:
        /*003c*/ 	.word	0x00000000
        /*0040*/ 	.short	0x0000
        /*0042*/ 	.short	0x0000
        /*0044*/ 	.byte	0x00, 0xf5, 0x21, 0x00


	//----- nvinfo : EIATTR_SPARSE_MMA_MASK
	.align		4
.L_27:
        /*0048*/ 	.byte	0x03, 0x50
        /*004a*/ 	.short	0x0000


	//----- nvinfo : EIATTR_MAXREG_COUNT
	.align		4
        /*004c*/ 	.byte	0x03, 0x1b
        /*004e*/ 	.short	0x00ff


	//----- nvinfo : EIATTR_MERCURY_ISA_VERSION
	.align		4
        /*0050*/ 	.byte	0x03, 0x5f
        /*0052*/ 	.short	0x0101


	//----- nvinfo : EIATTR_VRC_CTA_INIT_COUNT
	.align		4
        /*0054*/ 	.byte	0x02, 0x4a
	.zero		1
	.zero		1


	//----- nvinfo : EIATTR_EXIT_INSTR_OFFSETS
	.align		4
        /*0058*/ 	.byte	0x04, 0x1c
        /*005a*/ 	.short	(.L_29 - .L_28)


	//   ....[0]....
.L_28:
        /*005c*/ 	.word	0x00000070


	//   ....[1]....
        /*0060*/ 	.word	0x000008e0


	//----- nvinfo : EIATTR_CBANK_PARAM_SIZE
	.align		4
.L_29:
        /*0064*/ 	.byte	0x03, 0x19
        /*0066*/ 	.short	0x0018


	//----- nvinfo : EIATTR_PARAM_CBANK
	.align		4
        /*0068*/ 	.byte	0x04, 0x0a
        /*006a*/ 	.short	(.L_31 - .L_30)
	.align		4
.L_30:
        /*006c*/ 	.word	index@(.nv.constant0._Z26reduce_batch_stride_kernelPKfPfii)
        /*0070*/ 	.short	0x0380
        /*0072*/ 	.short	0x0018


	//----- nvinfo : EIATTR_SW_WAR
	.align		4
.L_31:
        /*0074*/ 	.byte	0x04, 0x36
        /*0076*/ 	.short	(.L_33 - .L_32)
.L_32:
        /*0078*/ 	.word	0x00000008
.L_33:


//--------------------- .nv.info._Z23sum_cols_to_rows_kernelPKfPfii --------------------------
	.section	.nv.info._Z23sum_cols_to_rows_kernelPKfPfii,"",@"SHT_CUDA_INFO"
	.sectionflags	@""
	.align	4


	//----- nvinfo : EIATTR_CUDA_API_VERSION
	.align		4
        /*0000*/ 	.byte	0x04, 0x37
        /*0002*/ 	.short	(.L_35 - .L_34)
.L_34:
        /*0004*/ 	.word	0x00000082


	//----- nvinfo : EIATTR_KPARAM_INFO
	.align		4
.L_35:
        /*0008*/ 	.byte	0x04, 0x17
        /*000a*/ 	.short	(.L_37 - .L_36)
.L_36:
        /*000c*/ 	.word	0x00000000
        /*0010*/ 	.short	0x0003
        /*0012*/ 	.short	0x0014
        /*0014*/ 	.byte	0x00, 0xf0, 0x11, 0x00


	//----- nvinfo : EIATTR_KPARAM_INFO
	.align		4
.L_37:
        /*0018*/ 	.byte	0x04, 0x17
        /*001a*/ 	.short	(.L_39 - .L_38)
.L_38:
        /*001c*/ 	.word	0x00000000
        /*0020*/ 	.short	0x0002
        /*0022*/ 	.short	0x0010
        /*0024*/ 	.byte	0x00, 0xf0, 0x11, 0x00


	//----- nvinfo : EIATTR_KPARAM_INFO
	.align		4
.L_39:
        /*0028*/ 	.byte	0x04, 0x17
        /*002a*/ 	.short	(.L_41 - .L_40)
.L_40:
        /*002c*/ 	.word	0x00000000
        /*0030*/ 	.short	0x0001
        /*0032*/ 	.short	0x0008
        /*0034*/ 	.byte	0x00, 0xf5, 0x21, 0x00


	//----- nvinfo : EIATTR_KPARAM_INFO
	.align		4
.L_41:
        /*0038*/ 	.byte	0x04, 0x17
        /*003a*/ 	.short	(.L_43 - .L_42)
.L_42:
        /*003c*/ 	.word	0x00000000
        /*0040*/ 	.short	0x0000
        /*0042*/ 	.short	0x0000
        /*0044*/ 	.byte	0x00, 0xf5, 0x21, 0x00


	//----- nvinfo : EIATTR_SPARSE_MMA_MASK
	.align		4
.L_43:
        /*0048*/ 	.byte	0x03, 0x50
        /*004a*/ 	.short	0x0000


	//----- nvinfo : EIATTR_MAXREG_COUNT
	.align		4
        /*004c*/ 	.byte	0x03, 0x1b
        /*004e*/ 	.short	0x00ff


	//----- nvinfo : EIATTR_MERCURY_ISA_VERSION
	.align		4
        /*0050*/ 	.byte	0x03, 0x5f
        /*0052*/ 	.short	0x0101


	//----- nvinfo : EIATTR_VRC_CTA_INIT_COUNT
	.align		4
        /*0054*/ 	.byte	0x02, 0x4a
	.zero		1
	.zero		1


	//----- nvinfo : EIATTR_EXIT_INSTR_OFFSETS
	.align		4
        /*0058*/ 	.byte	0x04, 0x1c
        /*005a*/ 	.short	(.L_45 - .L_44)


	//   ....[0]....
.L_44:
        /*005c*/ 	.word	0x00000070


	//   ....[1]....
        /*0060*/ 	.word	0x000007a0


	//----- nvinfo : EIATTR_CBANK_PARAM_SIZE
	.align		4
.L_45:
        /*0064*/ 	.byte	0x03, 0x19
        /*0066*/ 	.short	0x0018


	//----- nvinfo : EIATTR_PARAM_CBANK
	.align		4
        /*0068*/ 	.byte	0x04, 0x0a
        /*006a*/ 	.short	(.L_47 - .L_46)
	.align		4
.L_46:
        /*006c*/ 	.word	index@(.nv.constant0._Z23sum_cols_to_rows_kernelPKfPfii)
        /*0070*/ 	.short	0x0380
        /*0072*/ 	.short	0x0018


	//----- nvinfo : EIATTR_SW_WAR
	.align		4
.L_47:
        /*0074*/ 	.byte	0x04, 0x36
        /*0076*/ 	.short	(.L_49 - .L_48)
.L_48:
        /*0078*/ 	.word	0x00000008
.L_49:


//--------------------- .nv.info._Z23sum_rows_to_cols_kernelPKfPfii --------------------------
	.section	.nv.info._Z23sum_rows_to_cols_kernelPKfPfii,"",@"SHT_CUDA_INFO"
	.sectionflags	@""
	.align	4


	//----- nvinfo : EIATTR_CUDA_API_VERSION
	.align		4
        /*0000*/ 	.byte	0x04, 0x37
        /*0002*/ 	.short	(.L_51 - .L_50)
.L_50:
        /*0004*/ 	.word	0x00000082


	//----- nvinfo : EIATTR_KPARAM_INFO
	.align		4
.L_51:
        /*0008*/ 	.byte	0x04, 0x17
        /*000a*/ 	.short	(.L_53 - .L_52)
.L_52:
        /*000c*/ 	.word	0x00000000
        /*0010*/ 	.short	0x0003
        /*0012*/ 	.short	0x0014
        /*0014*/ 	.byte	0x00, 0xf0, 0x11, 0x00


	//----- nvinfo : EIATTR_KPARAM_INFO
	.align		4
.L_53:
        /*0018*/ 	.byte	0x04, 0x17
        /*001a*/ 	.short	(.L_55 - .L_54)
.L_54:
        /*001c*/ 	.word	0x00000000
        /*0020*/ 	.short	0x0002
        /*0022*/ 	.short	0x0010
        /*0024*/ 	.byte	0x00, 0xf0, 0x11, 0x00


	//----- nvinfo : EIATTR_KPARAM_INFO
	.align		4
.L_55:
        /*0028*/ 	.byte	0x04, 0x17
        /*002a*/ 	.short	(.L_57 - .L_56)
.L_56:
        /*002c*/ 	.word	0x00000000
        /*0030*/ 	.short	0x0001
        /*0032*/ 	.short	0x0008
        /*0034*/ 	.byte	0x00, 0xf5, 0x21, 0x00


	//----- nvinfo : EIATTR_KPARAM_INFO
	.align		4
.L_57:
        /*0038*/ 	.byte	0x04, 0x17
        /*003a*/ 	.short	(.L_59 - .L_58)
.L_58:
        /*003c*/ 	.word	0x00000000
        /*0040*/ 	.short	0x0000
        /*0042*/ 	.short	0x0000
        /*0044*/ 	.byte	0x00, 0xf5, 0x21, 0x00


	//----- nvinfo : EIATTR_SPARSE_MMA_MASK
	.align		4
.L_59:
        /*0048*/ 	.byte	0x03, 0x50
        /*004a*/ 	.short	0x0000


	//----- nvinfo : EIATTR_MAXREG_COUNT
	.align		4
        /*004c*/ 	.byte	0x03, 0x1b
        /*004e*/ 	.short	0x00ff


	//----- nvinfo : EIATTR_MERCURY_ISA_VERSION
	.align		4
        /*0050*/ 	.byte	0x03, 0x5f
        /*0052*/ 	.short	0x0101


	//----- nvinfo : EIATTR_VRC_CTA_INIT_COUNT
	.align		4
        /*0054*/ 	.byte	0x02, 0x4a
	.zero		1
	.zero		1


	//----- nvinfo : EIATTR_EXIT_INSTR_OFFSETS
	.align		4
        /*0058*/ 	.byte	0x04, 0x1c
        /*005a*/ 	.short	(.L_61 - .L_60)


	//   ....[0]....
.L_60:
        /*005c*/ 	.word	0x00000070


	//   ....[1]....
        /*0060*/ 	.word	0x000008e0


	//----- nvinfo : EIATTR_CBANK_PARAM_SIZE
	.align		4
.L_61:
        /*0064*/ 	.byte	0x03, 0x19
        /*0066*/ 	.short	0x0018


	//----- nvinfo : EIATTR_PARAM_CBANK
	.align		4
        /*0068*/ 	.byte	0x04, 0x0a
        /*006a*/ 	.short	(.L_63 - .L_62)
	.align		4
.L_62:
        /*006c*/ 	.word	index@(.nv.constant0._Z23sum_rows_to_cols_kernelPKfPfii)
        /*0070*/ 	.short	0x0380
        /*0072*/ 	.short	0x0018


	//----- nvinfo : EIATTR_SW_WAR
	.align		4
.L_63:
        /*0074*/ 	.byte	0x04, 0x36
        /*0076*/ 	.short	(.L_65 - .L_64)
.L_64:
        /*0078*/ 	.word	0x00000008
.L_65:


//--------------------- .nv.callgraph             --------------------------
	.section	.nv.callgraph,"",@"SHT_CUDA_CALLGRAPH"
	.align	4
	.sectionentsize	8
	.align		4
        /*0000*/ 	.word	0x00000000
	.align		4
        /*0004*/ 	.word	0xffffffff
	.align		4
        /*0008*/ 	.word	0x00000000
	.align		4
        /*000c*/ 	.word	0xfffffffe
	.align		4
        /*0010*/ 	.word	0x00000000
	.align		4
        /*0014*/ 	.word	0xfffffffd
	.align		4
        /*0018*/ 	.word	0x00000000
	.align		4
        /*001c*/ 	.word	0xfffffffc


//--------------------- .text._Z26reduce_batch_stride_kernelPKfPfii --------------------------
	.section	.text._Z26reduce_batch_stride_kernelPKfPfii,"ax",@progbits
	.align	128
        .global         _Z26reduce_batch_stride_kernelPKfPfii
        .type           _Z26reduce_batch_stride_kernelPKfPfii,@function
        .size           _Z26reduce_batch_stride_kernelPKfPfii,(.L_x_21 - _Z26reduce_batch_stride_kernelPKfPfii)
        .other          _Z26reduce_batch_stride_kernelPKfPfii,@"STO_CUDA_ENTRY STV_DEFAULT"
_Z26reduce_batch_stride_kernelPKfPfii:
.text._Z26reduce_batch_stride_kernelPKfPfii:
[----:B------:R-:W-:Y:S01]  /*0000*/  LDC R1, c[0x0][0x37c] ;  /* 0x0000df00ff017b82 */ /* 0x000fe20000000800 */
[----:B------:R-:W0:Y:S07]  /*0010*/  S2R R3, SR_TID.X ;  /* 0x0000000000037919 */ /* 0x000e2e0000002100 */
[----:B------:R-:W0:Y:S08]  /*0020*/  S2UR UR4, SR_CTAID.X ;  /* 0x00000000000479c3 */ /* 0x000e300000002500 */
[----:B------:R-:W0:Y:S08]  /*0030*/  LDC R0, c[0x0][0x360] ;  /* 0x0000d800ff007b82 */ /* 0x000e300000000800 */
[----:B------:R-:W1:Y:S01]  /*0040*/  LDC R17, c[0x0][0x390] ;  /* 0x0000e400ff117b82 */ /* 0x000e620000000800 */
[----:B0-----:R-:W-:-:S05]  /*0050*/  IMAD R0, R0, UR4, R3 ;  /* 0x0000000400007c24 */ /* 0x001fca000f8e0203 */
[----:B-1----:R-:W-:-:S13]  /*0060*/  ISETP.GE.AND P0, PT, R0, R17, PT ;  /* 0x000000110000720c */ /* 0x002fda0003f06270 */
[----:B------:R-:W-:Y:S05]  /*0070*/  @P0 EXIT ;  /* 0x000000000000094d */ /* 0x000fea0003800000 */
[----:B------:R-:W0:Y:S01]  /*0080*/  LDCU UR5, c[0x0][0x394] ;  /* 0x00007280ff0577ac */ /* 0x000e220008000800 */
[----:B------:R-:W-:Y:S01]  /*0090*/  HFMA2 R16, -RZ, RZ, 0, 0 ;  /* 0x00000000ff107431 */ /* 0x000fe200000001ff */
[----:B------:R-:W1:Y:S01]  /*00a0*/  LDCU.64 UR8, c[0x0][0x358] ;  /* 0x00006b00ff0877ac */ /* 0x000e620008000a00 */
[----:B0-----:R-:W-:-:S09]  /*00b0*/  UISETP.GE.AND UP0, UPT, UR5, 0x1, UPT ;  /* 0x000000010500788c */ /* 0x001fd2000bf06270 */
[----:B-1----:R-:W-:Y:S05]  /*00c0*/  BRA.U !UP0, `(.L_x_0) ;  /* 0x0000000508f87547 */ /* 0x002fea000b800000 */
[----:B------:R-:W-:Y:S01]  /*00d0*/  UISETP.GE.U32.AND UP1, UPT, UR5, 0x10, UPT ;  /* 0x000000100500788c */ /* 0x000fe2000bf26070 */
[----:B------:R-:W-:Y:S01]  /*00e0*/  MOV R16, RZ ;  /* 0x000000ff00107202 */ /* 0x000fe20000000f00 */
[----:B------:R-:W-:Y:S01]  /*00f0*/  ULOP3.LUT UR6, UR5, 0xf, URZ, 0xc0, !UPT ;  /* 0x0000000f05067892 */ /* 0x000fe2000f8ec0ff */
[----:B------:R-:W-:-:S03]  /*0100*/  UMOV UR4, URZ ;  /* 0x000000ff00047c82 */ /* 0x000fc60008000000 */
[----:B------:R-:W-:-:S03]  /*0110*/  UISETP.NE.AND UP0, UPT, UR6, URZ, UPT ;  /* 0x000000ff0600728c */ /* 0x000fc6000bf05270 */
[----:B------:R-:W-:Y:S08]  /*0120*/  BRA.U !UP1, `(.L_x_1) ;  /* 0x0000000109e47547 */ /* 0x000ff0000b800000 */
[----:B------:R-:W-:Y:S01]  /*0130*/  ULOP3.LUT UR4, UR5, 0x7ffffff0, URZ, 0xc0, !UPT ;  /* 0x7ffffff005047892 */ /* 0x000fe2000f8ec0ff */
[----:B------:R-:W-:Y:S02]  /*0140*/  MOV R16, RZ ;  /* 0x000000ff00107202 */ /* 0x000fe40000000f00 */
[----:B------:R-:W-:Y:S01]  /*0150*/  MOV R18, R0 ;  /* 0x0000000000127202 */ /* 0x000fe20000000f00 */
[----:B------:R-:W-:-:S12]  /*0160*/  UIADD3 UR7, UPT, UPT, -UR4, URZ, URZ ;  /* 0x000000ff04077290 */ /* 0x000fd8000fffe1ff */
.L_x_2:
[----:B------:R-:W0:Y:S02]  /*0170*/  LDC.64 R4, c[0x0][0x380] ;  /* 0x0000e000ff047b82 */ /* 0x000e240000000a00 */
[----:B0-----:R-:W-:-:S05]  /*0180*/  IMAD.WIDE R4, R18, 0x4, R4 ;  /* 0x0000000412047825 */ /* 0x001fca00078e0204 */
[----:B------:R-:W2:Y:S01]  /*0190*/  LDG.E.CONSTANT R25, desc[UR8][R4.64] ;  /* 0x0000000804197981 */ /* 0x000ea2000c1e9900 */
[----:B------:R-:W-:-:S05]  /*01a0*/  IMAD.WIDE R6, R17, 0x4, R4 ;  /* 0x0000000411067825 */ /* 0x000fca00078e0204 */
[----:B------:R0:W3:Y:S01]  /*01b0*/  LDG.E.CONSTANT R23, desc[UR8][R6.64] ;  /* 0x0000000806177981 */ /* 0x0000e2000c1e9900 */
[----:B------:R-:W-:-:S05]  /*01c0*/  IMAD.WIDE R8, R17, 0x4, R6 ;  /* 0x0000000411087825 */ /* 0x000fca00078e0206 */
[----:B------:R1:W4:Y:S01]  /*01d0*/  LDG.E.CONSTANT R22, desc[UR8][R8.64] ;  /* 0x0000000808167981 */ /* 0x000322000c1e9900 */
[----:B------:R-:W-:-:S05]  /*01e0*/  IMAD.WIDE R12, R17, 0x4, R8 ;  /* 0x00000004110c7825 */ /* 0x000fca00078e0208 */
[----:B------:R-:W5:Y:S01]  /*01f0*/  LDG.E.CONSTANT R21, desc[UR8][R12.64] ;  /* 0x000000080c157981 */ /* 0x000f62000c1e9900 */
[----:B------:R-:W-:-:S05]  /*0200*/  IMAD.WIDE R14, R17, 0x4, R12 ;  /* 0x00000004110e7825 */ /* 0x000fca00078e020c */
[----:B------:R-:W5:Y:S01]  /*0210*/  LDG.E.CONSTANT R20, desc[UR8][R14.64] ;  /* 0x000000080e147981 */ /* 0x000f62000c1e9900 */
[----:B------:R-:W-:-:S05]  /*0220*/  IMAD.WIDE R2, R17, 0x4, R14 ;  /* 0x0000000411027825 */ /* 0x000fca00078e020e */
[----:B------:R1:W5:Y:S01]  /*0230*/  LDG.E.CONSTANT R19, desc[UR8][R2.64] ;  /* 0x0000000802137981 */ /* 0x000362000c1e9900 */
[----:B------:R-:W-:-:S05]  /*0240*/  IMAD.WIDE R26, R17, 0x4, R2 ;  /* 0x00000004111a7825 */ /* 0x000fca00078e0202 */
[----:B------:R1:W5:Y:S01]  /*0250*/  LDG.E.CONSTANT R24, desc[UR8][R26.64] ;  /* 0x000000081a187981 */ /* 0x000362000c1e9900 */
[----:B------:R-:W-:-:S05]  /*0260*/  IMAD.WIDE R10, R17, 0x4, R26 ;  /* 0x00000004110a7825 */ /* 0x000fca00078e021a */
[----:B------:R1:W5:Y:S01]  /*0270*/  LDG.E.CONSTANT R28, desc[UR8][R10.64] ;  /* 0x000000080a1c7981 */ /* 0x000362000c1e9900 */
[----:B0-----:R-:W-:-:S04]  /*0280*/  IMAD.WIDE R6, R17, 0x4, R10 ;  /* 0x0000000411067825 */ /* 0x001fc800078e020a */
[C---:B-1----:R-:W-:Y:S02]  /*0290*/  IMAD.WIDE R8, R17.reuse, 0x4, R6 ;  /* 0x0000000411087825 */ /* 0x042fe400078e0206 */
[----:B------:R-:W5:Y:S02]  /*02a0*/  LDG.E.CONSTANT R6, desc[UR8][R6.64] ;  /* 0x0000000806067981 */ /* 0x000f64000c1e9900 */
[C---:B------:R-:W-:Y:S02]  /*02b0*/  IMAD.WIDE R2, R17.reuse, 0x4, R8 ;  /* 0x0000000411027825 */ /* 0x040fe400078e0208 */
[----:B------:R-:W5:Y:S02]  /*02c0*/  LDG.E.CONSTANT R8, desc[UR8][R8.64] ;  /* 0x0000000808087981 */ /* 0x000f64000c1e9900 */
[C---:B------:R-:W-:Y:S02]  /*02d0*/  IMAD.WIDE R4, R17.reuse, 0x4, R2 ;  /* 0x0000000411047825 */ /* 0x040fe400078e0202 */
[----:B------:R-:W5:Y:S02]  /*02e0*/  LDG.E.CONSTANT R29, desc[UR8][R2.64] ;  /* 0x00000008021d7981 */ /* 0x000f64000c1e9900 */
[----:B------:R-:W-:-:S02]  /*02f0*/  IMAD.WIDE R12, R17, 0x4, R4 ;  /* 0x00000004110c7825 */ /* 0x000fc400078e0204 */
[----:B------:R-:W5:Y:S02]  /*0300*/  LDG.E.CONSTANT R4, desc[UR8][R4.64] ;  /* 0x0000000804047981 */ /* 0x000f64000c1e9900 */
[C---:B------:R-:W-:Y:S02]  /*0310*/  IMAD.WIDE R14, R17.reuse, 0x4, R12 ;  /* 0x00000004110e7825 */ /* 0x040fe400078e020c */
[----:B------:R-:W5:Y:S02]  /*0320*/  LDG.E.CONSTANT R12, desc[UR8][R12.64] ;  /* 0x000000080c0c7981 */ /* 0x000f64000c1e9900 */
[C---:B------:R-:W-:Y:S02]  /*0330*/  IMAD.WIDE R26, R17.reuse, 0x4, R14 ;  /* 0x00000004111a7825 */ /* 0x040fe400078e020e */
[----:B------:R-:W5:Y:S02]  /*0340*/  LDG.E.CONSTANT R14, desc[UR8][R14.64] ;  /* 0x000000080e0e7981 */ /* 0x000f64000c1e9900 */
[----:B------:R-:W-:-:S02]  /*0350*/  IMAD.WIDE R10, R17, 0x4, R26 ;  /* 0x00000004110a7825 */ /* 0x000fc400078e021a */
[----:B------:R-:W5:Y:S04]  /*0360*/  LDG.E.CONSTANT R26, desc[UR8][R26.64] ;  /* 0x000000081a1a7981 */ /* 0x000f68000c1e9900 */
[----:B------:R-:W5:Y:S01]  /*0370*/  LDG.E.CONSTANT R10, desc[UR8][R10.64] ;  /* 0x000000080a0a7981 */ /* 0x000f62000c1e9900 */
[----:B------:R-:W-:-:S04]  /*0380*/  UIADD3 UR7, UPT, UPT, UR7, 0x10, URZ ;  /* 0x0000001007077890 */ /* 0x000fc8000fffe0ff */
[----:B------:R-:W-:Y:S01]  /*0390*/  UISETP.NE.AND UP1, UPT, UR7, URZ, UPT ;  /* 0x000000ff0700728c */ /* 0x000fe2000bf25270 */
[----:B------:R-:W-:Y:S01]  /*03a0*/  LEA R18, R17, R18, 0x4 ;  /* 0x0000001211127211 */ /* 0x000fe200078e20ff */
[----:B--2---:R-:W-:-:S04]  /*03b0*/  FADD R16, R25, R16 ;  /* 0x0000001019107221 */ /* 0x004fc80000000000 */
[----:B---3--:R-:W-:-:S04]  /*03c0*/  FADD R23, R16, R23 ;  /* 0x0000001710177221 */ /* 0x008fc80000000000 */
[----:B----4-:R-:W-:-:S04]  /*03d0*/  FADD R22, R23, R22 ;  /* 0x0000001617167221 */ /* 0x010fc80000000000 */
[----:B-----5:R-:W-:-:S04]  /*03e0*/  FADD R21, R22, R21 ;  /* 0x0000001516157221 */ /* 0x020fc80000000000 */
[----:B------:R-:W-:-:S04]  /*03f0*/  FADD R20, R21, R20 ;  /* 0x0000001415147221 */ /* 0x000fc80000000000 */
        /* <DEDUP_REMOVED lines=10> */
[----:B------:R-:W-:Y:S01]  /*04a0*/  FADD R16, R29, R10 ;  /* 0x0000000a1d107221 */ /* 0x000fe20000000000 */
[----:B------:R-:W-:Y:S06]  /*04b0*/  BRA.U UP1, `(.L_x_2) ;  /* 0xfffffffd012c7547 */ /* 0x000fec000b83ffff */
.L_x_1:
[----:B------:R-:W-:Y:S05]  /*04c0*/  BRA.U !UP0, `(.L_x_0) ;  /* 0x0000000108f87547 */ /* 0x000fea000b800000 */
[----:B------:R-:W-:Y:S02]  /*04d0*/  UISETP.GE.U32.AND UP0, UPT, UR6, 0x8, UPT ;  /* 0x000000080600788c */ /* 0x000fe4000bf06070 */
[----:B------:R-:W-:-:S04]  /*04e0*/  ULOP3.LUT UR7, UR5, 0x7, URZ, 0xc0, !UPT ;  /* 0x0000000705077892 */ /* 0x000fc8000f8ec0ff */
[----:B------:R-:W-:-:S03]  /*04f0*/  UISETP.NE.AND UP1, UPT, UR7, URZ, UPT ;  /* 0x000000ff0700728c */ /* 0x000fc6000bf25270 */
[----:B------:R-:W-:Y:S08]  /*0500*/  BRA.U !UP0, `(.L_x_3) ;  /* 0x00000001086c7547 */ /* 0x000ff0000b800000 */
[----:B------:R-:W0:Y:S01]  /*0510*/  LDC.64 R2, c[0x0][0x380] ;  /* 0x0000e000ff027b82 */ /* 0x000e220000000a00 */
[----:B------:R-:W-:-:S04]  /*0520*/  IMAD R5, R17, UR4, R0 ;  /* 0x0000000411057c24 */ /* 0x000fc8000f8e0200 */
[----:B0-----:R-:W-:-:S04]  /*0530*/  IMAD.WIDE R2, R5, 0x4, R2 ;  /* 0x0000000405027825 */ /* 0x001fc800078e0202 */
[C---:B------:R-:W-:Y:S02]  /*0540*/  IMAD.WIDE R4, R17.reuse, 0x4, R2 ;  /* 0x0000000411047825 */ /* 0x040fe400078e0202 */
[----:B------:R-:W2:Y:S02]  /*0550*/  LDG.E.CONSTANT R3, desc[UR8][R2.64] ;  /* 0x0000000802037981 */ /* 0x000ea4000c1e9900 */
[C---:B------:R-:W-:Y:S02]  /*0560*/  IMAD.WIDE R6, R17.reuse, 0x4, R4 ;  /* 0x0000000411067825 */ /* 0x040fe400078e0204 */
[----:B------:R-:W3:Y:S02]  /*0570*/  LDG.E.CONSTANT R4, desc[UR8][R4.64] ;  /* 0x0000000804047981 */ /* 0x000ee4000c1e9900 */
[C---:B------:R-:W-:Y:S02]  /*0580*/  IMAD.WIDE R8, R17.reuse, 0x4, R6 ;  /* 0x0000000411087825 */ /* 0x040fe400078e0206 */
[----:B------:R-:W4:Y:S02]  /*0590*/  LDG.E.CONSTANT R6, desc[UR8][R6.64] ;  /* 0x0000000806067981 */ /* 0x000f24000c1e9900 */
        /* <DEDUP_REMOVED lines=9> */
[----:B------:R-:W-:Y:S01]  /*0630*/  UIADD3 UR4, UPT, UPT, UR4, 0x8, URZ ;  /* 0x0000000804047890 */ /* 0x000fe2000fffe0ff */
[----:B--2---:R-:W-:-:S04]  /*0640*/  FADD R3, R16, R3 ;  /* 0x0000000310037221 */ /* 0x004fc80000000000 */
[----:B---3--:R-:W-:-:S04]  /*0650*/  FADD R3, R3, R4 ;  /* 0x0000000403037221 */ /* 0x008fc80000000000 */
[----:B----4-:R-:W-:-:S04]  /*0660*/  FADD R3, R3, R6 ;  /* 0x0000000603037221 */ /* 0x010fc80000000000 */
[----:B-----5:R-:W-:-:S04]  /*0670*/  FADD R3, R3, R8 ;  /* 0x0000000803037221 */ /* 0x020fc80000000000 */
[----:B------:R-:W-:-:S04]  /*0680*/  FADD R3, R3, R10 ;  /* 0x0000000a03037221 */ /* 0x000fc80000000000 */
[----:B------:R-:W-:-:S04]  /*0690*/  FADD R3, R3, R12 ;  /* 0x0000000c03037221 */ /* 0x000fc80000000000 */
[----:B------:R-:W-:-:S04]  /*06a0*/  FADD R3, R3, R14 ;  /* 0x0000000e03037221 */ /* 0x000fc80000000000 */
[----:B------:R-:W-:-:S07]  /*06b0*/  FADD R16, R3, R18 ;  /* 0x0000001203107221 */ /* 0x000fce0000000000 */
.L_x_3:
        /* <DEDUP_REMOVED lines=12> */
[----:B------:R-:W-:Y:S02]  /*0780*/  IMAD.WIDE R8, R17, 0x4, R6 ;  /* 0x0000000411087825 */ /* 0x000fe400078e0206 */
[----:B------:R-:W4:Y:S04]  /*0790*/  LDG.E.CONSTANT R7, desc[UR8][R6.64] ;  /* 0x0000000806077981 */ /* 0x000f28000c1e9900 */
[----:B------:R-:W5:Y:S01]  /*07a0*/  LDG.E.CONSTANT R9, desc[UR8][R8.64] ;  /* 0x0000000808097981 */ /* 0x000f62000c1e9900 */
[----:B------:R-:W-:Y:S01]  /*07b0*/  UIADD3 UR4, UPT, UPT, UR4, 0x4, URZ ;  /* 0x0000000404047890 */ /* 0x000fe2000fffe0ff */
[----:B--2---:R-:W-:-:S04]  /*07c0*/  FADD R16, R16, R3 ;  /* 0x0000000310107221 */ /* 0x004fc80000000000 */
[----:B---3--:R-:W-:-:S04]  /*07d0*/  FADD R16, R16, R5 ;  /* 0x0000000510107221 */ /* 0x008fc80000000000 */
[----:B----4-:R-:W-:-:S04]  /*07e0*/  FADD R16, R16, R7 ;  /* 0x0000000710107221 */ /* 0x010fc80000000000 */
[----:B-----5:R-:W-:-:S07]  /*07f0*/  FADD R16, R16, R9 ;  /* 0x0000000910107221 */ /* 0x020fce0000000000 */
.L_x_4:
[----:B------:R-:W-:Y:S05]  /*0800*/  BRA.U !UP1, `(.L_x_0) ;  /* 0x0000000109287547 */ /* 0x000fea000b800000 */
[----:B------:R-:W0:Y:S01]  /*0810*/  LDC.64 R4, c[0x0][0x380] ;  /* 0x0000e000ff047b82 */ /* 0x000e220000000a00 */
[----:B------:R-:W-:Y:S01]  /*0820*/  IMAD R6, R17, UR4, R0 ;  /* 0x0000000411067c24 */ /* 0x000fe2000f8e0200 */
[----:B------:R-:W-:-:S12]  /*0830*/  UIADD3 UR5, UPT, UPT, -UR5, URZ, URZ ;  /* 0x000000ff05057290 */ /* 0x000fd8000fffe1ff */
.L_x_5:
[----:B0-----:R-:W-:-:S06]  /*0840*/  IMAD.WIDE R2, R6, 0x4, R4 ;  /* 0x0000000406027825 */ /* 0x001fcc00078e0204 */
[----:B------:R-:W2:Y:S01]  /*0850*/  LDG.E.CONSTANT R3, desc[UR8][R2.64] ;  /* 0x0000000802037981 */ /* 0x000ea2000c1e9900 */
[----:B------:R-:W-:Y:S01]  /*0860*/  UIADD3 UR5, UPT, UPT, UR5, 0x1, URZ ;  /* 0x0000000105057890 */ /* 0x000fe2000fffe0ff */
[----:B------:R-:W-:-:S03]  /*0870*/  IADD3 R6, PT, PT, R6, R17, RZ ;  /* 0x0000001106067210 */ /* 0x000fc60007ffe0ff */
[----:B------:R-:W-:Y:S01]  /*0880*/  UISETP.NE.AND UP0, UPT, UR5, URZ, UPT ;  /* 0x000000ff0500728c */ /* 0x000fe2000bf05270 */
[----:B--2---:R-:W-:-:S08]  /*0890*/  FADD R16, R3, R16 ;  /* 0x0000001003107221 */ /* 0x004fd00000000000 */
[----:B------:R-:W-:Y:S05]  /*08a0*/  BRA.U UP0, `(.L_x_5) ;  /* 0xfffffffd00e47547 */ /* 0x000fea000b83ffff */
.L_x_0:
[----:B------:R-:W0:Y:S02]  /*08b0*/  LDC.64 R2, c[0x0][0x388] ;  /* 0x0000e200ff027b82 */ /* 0x000e240000000a00 */
[----:B0-----:R-:W-:-:S05]  /*08c0*/  IMAD.WIDE R2, R0, 0x4, R2 ;  /* 0x0000000400027825 */ /* 0x001fca00078e0202 */
[----:B------:R-:W-:Y:S01]  /*08d0*/  STG.E desc[UR8][R2.64], R16 ;  /* 0x0000001002007986 */ /* 0x000fe2000c101908 */
[----:B------:R-:W-:Y:S05]  /*08e0*/  EXIT ;  /* 0x000000000000794d */ /* 0x000fea0003800000 */
.L_x_6:
[----:B------:R-:W-:-:S00]  /*08f0*/  BRA `(.L_x_6) ;  /* 0xfffffffc00fc7947 */ /* 0x000fc0000383ffff */
[----:B------:R-:W-:-:S00]  /*0900*/  NOP ;  /* 0x0000000000007918 */ /* 0x000fc00000000000 */
[----:B------:R-:W-:-:S00]  /*0910*/  NOP ;  /* 0x0000000000007918 */ /* 0x000fc00000000000 */
[----:B------:R-:W-:-:S00]  /*0920*/  NOP ;  /* 0x0000000000007918 */ /* 0x000fc00000000000 */
[----:B------:R-:W-:-:S00]  /*0930*/  NOP ;  /* 0x0000000000007918 */ /* 0x000fc00000000000 */
[----:B------:R-:W-:-:S00]  /*0940*/  NOP ;  /* 0x0000000000007918 */ /* 0x000fc00000000000 */
[----:B------:R-:W-:-:S00]  /*0950*/  NOP ;  /* 0x0000000000007918 */ /* 0x000fc00000000000 */
[----:B------:R-:W-:-:S00]  /*0960*/  NOP ;  /* 0x0000000000007918 */ /* 0x000fc00000000000 */
[----:B------:R-:W-:-:S00]  /*0970*/  NOP ;  /* 0x0000000000007918 */ /* 0x000fc00000000000 */
.L_x_21:


//--------------------- .text._Z23sum_cols_to_rows_kernelPKfPfii --------------------------
	.section	.text._Z23sum_cols_to_rows_kernelPKfPfii,"ax",@progbits
	.align	128
        .global         _Z23sum_cols_to_rows_kernelPKfPfii
        .type           _Z23sum_cols_to_rows_kernelPKfPfii,@function
        .size           _Z23sum_cols_to_rows_kernelPKfPfii,(.L_x_22 - _Z23sum_cols_to_rows_kernelPKfPfii)
        .other          _Z23sum_cols_to_rows_kernelPKfPfii,@"STO_CUDA_ENTRY STV_DEFAULT"
_Z23sum_cols_to_rows_kernelPKfPfii:
.text._Z23sum_cols_to_rows_kernelPKfPfii:
[----:B------:R-:W-:Y:S01]  /*0000*/  LDC R1, c[0x0][0x37c] ;  /* 0x0000df00ff017b82 */ /* 0x000fe20000000800 */
[----:B------:R-:W0:Y:S07]  /*0010*/  S2R R3, SR_TID.X ;  /* 0x0000000000037919 */ /* 0x000e2e0000002100 */
[----:B------:R-:W0:Y:S01]  /*0020*/  S2UR UR4, SR_CTAID.X ;  /* 0x00000000000479c3 */ /* 0x000e220000002500 */
[----:B------:R-:W1:Y:S07]  /*0030*/  LDCU UR5, c[0x0][0x390] ;  /* 0x00007200ff0577ac */ /* 0x000e6e0008000800 */
[----:B------:R-:W0:Y:S02]  /*0040*/  LDC R2, c[0x0][0x360] ;  /* 0x0000d800ff027b82 */ /* 0x000e240000000800 */
[----:B0-----:R-:W-:-:S05]  /*0050*/  IMAD R2, R2, UR4, R3 ;  /* 0x0000000402027c24 */ /* 0x001fca000f8e0203 */
[----:B-1----:R-:W-:-:S13]  /*0060*/  ISETP.GE.AND P0, PT, R2, UR5, PT ;  /* 0x0000000502007c0c */ /* 0x002fda000bf06270 */
[----:B------:R-:W-:Y:S05]  /*0070*/  @P0 EXIT ;  /* 0x000000000000094d */ /* 0x000fea0003800000 */
[----:B------:R-:W0:Y:S01]  /*0080*/  LDCU UR7, c[0x0][0x394] ;  /* 0x00007280ff0777ac */ /* 0x000e220008000800 */
[----:B------:R-:W-:Y:S01]  /*0090*/  HFMA2 R0, -RZ, RZ, 0, 0 ;  /* 0x00000000ff007431 */ /* 0x000fe200000001ff */
[----:B------:R-:W1:Y:S01]  /*00a0*/  LDCU.64 UR12, c[0x0][0x358] ;  /* 0x00006b00ff0c77ac */ /* 0x000e620008000a00 */
[----:B0-----:R-:W-:-:S09]  /*00b0*/  UISETP.GE.AND UP0, UPT, UR7, 0x1, UPT ;  /* 0x000000010700788c */ /* 0x001fd2000bf06270 */
[----:B-1----:R-:W-:Y:S05]  /*00c0*/  BRA.U !UP0, `(.L_x_7) ;  /* 0x0000000508a87547 */ /* 0x002fea000b800000 */
[----:B------:R-:W-:Y:S02]  /*00d0*/  UISETP.GE.U32.AND UP1, UPT, UR7, 0x10, UPT ;  /* 0x000000100700788c */ /* 0x000fe4000bf26070 */
[----:B------:R-:W-:Y:S01]  /*00e0*/  IMAD R3, R2, UR7, RZ ;  /* 0x0000000702037c24 */ /* 0x000fe2000f8e02ff */
[----:B------:R-:W-:Y:S01]  /*00f0*/  ULOP3.LUT UR10, UR7, 0xf, URZ, 0xc0, !UPT ;  /* 0x0000000f070a7892 */ /* 0x000fe2000f8ec0ff */
[----:B------:R-:W-:Y:S01]  /*0100*/  MOV R0, RZ ;  /* 0x000000ff00007202 */ /* 0x000fe20000000f00 */
[----:B------:R-:W-:Y:S02]  /*0110*/  UMOV UR4, URZ ;  /* 0x000000ff00047c82 */ /* 0x000fe40008000000 */
[----:B------:R-:W-:Y:S02]  /*0120*/  UISETP.NE.AND UP0, UPT, UR10, URZ, UPT ;  /* 0x000000ff0a00728c */ /* 0x000fe4000bf05270 */
[----:B------:R-:W-:Y:S09]  /*0130*/  BRA.U !UP1, `(.L_x_8) ;  /* 0x0000000109b87547 */ /* 0x000ff2000b800000 */
[----:B------:R-:W0:Y:S01]  /*0140*/  LDCU.64 UR8, c[0x0][0x380] ;  /* 0x00007000ff0877ac */ /* 0x000e220008000a00 */
[----:B------:R-:W-:Y:S02]  /*0150*/  MOV R0, RZ ;  /* 0x000000ff00007202 */ /* 0x000fe40000000f00 */
[----:B------:R-:W-:Y:S01]  /*0160*/  MOV R6, R3 ;  /* 0x0000000300067202 */ /* 0x000fe20000000f00 */
[----:B------:R-:W-:Y:S02]  /*0170*/  ULOP3.LUT UR4, UR7, 0x7ffffff0, URZ, 0xc0, !UPT ;  /* 0x7ffffff007047892 */ /* 0x000fe4000f8ec0ff */
[----:B0-----:R-:W-:Y:S02]  /*0180*/  UIADD3 UR5, UP1, UPT, UR8, 0x20, URZ ;  /* 0x0000002008057890 */ /* 0x001fe4000ff3e0ff */
[----:B------:R-:W-:Y:S02]  /*0190*/  UIADD3 UR8, UPT, UPT, -UR4, URZ, URZ ;  /* 0x000000ff04087290 */ /* 0x000fe4000fffe1ff */
[----:B------:R-:W-:-:S12]  /*01a0*/  UIADD3.X UR6, UPT, UPT, URZ, UR9, URZ, UP1, !UPT ;  /* 0x00000009ff067290 */ /* 0x000fd80008ffe4ff */
.L_x_9:
[----:B------:R-:W-:Y:S02]  /*01b0*/  MOV R4, UR5 ;  /* 0x0000000500047c02 */ /* 0x000fe40008000f00 */
[----:B------:R-:W-:-:S03]  /*01c0*/  MOV R5, UR6 ;  /* 0x0000000600057c02 */ /* 0x000fc60008000f00 */
[----:B------:R-:W-:-:S05]  /*01d0*/  IMAD.WIDE R4, R6, 0x4, R4 ;  /* 0x0000000406047825 */ /* 0x000fca00078e0204 */
[----:B------:R-:W2:Y:S04]  /*01e0*/  LDG.E.CONSTANT R15, desc[UR12][R4.64+-0x20] ;  /* 0xffffe00c040f7981 */ /* 0x000ea8000c1e9900 */
[----:B------:R-:W3:Y:S04]  /*01f0*/  LDG.E.CONSTANT R16, desc[UR12][R4.64+-0x1c] ;  /* 0xffffe40c04107981 */ /* 0x000ee8000c1e9900 */
[----:B------:R-:W4:Y:S04]  /*0200*/  LDG.E.CONSTANT R18, desc[UR12][R4.64+-0x18] ;  /* 0xffffe80c04127981 */ /* 0x000f28000c1e9900 */
[----:B------:R-:W5:Y:S04]  /*0210*/  LDG.E.CONSTANT R20, desc[UR12][R4.64+-0x14] ;  /* 0xffffec0c04147981 */ /* 0x000f68000c1e9900 */
        /* <DEDUP_REMOVED lines=11> */
[----:B------:R-:W5:Y:S01]  /*02d0*/  LDG.E.CONSTANT R14, desc[UR12][R4.64+0x1c] ;  /* 0x00001c0c040e7981 */ /* 0x000f62000c1e9900 */
[----:B------:R-:W-:Y:S01]  /*02e0*/  UIADD3 UR8, UPT, UPT, UR8, 0x10, URZ ;  /* 0x0000001008087890 */ /* 0x000fe2000fffe0ff */
[----:B------:R-:W-:-:S03]  /*02f0*/  IADD3 R6, PT, PT, R6, 0x10, RZ ;  /* 0x0000001006067810 */ /* 0x000fc60007ffe0ff */
[----:B------:R-:W-:Y:S01]  /*0300*/  UISETP.NE.AND UP1, UPT, UR8, URZ, UPT ;  /* 0x000000ff0800728c */ /* 0x000fe2000bf25270 */
        /* <DEDUP_REMOVED lines=17> */
.L_x_8:
[----:B------:R-:W-:Y:S05]  /*0420*/  BRA.U !UP0, `(.L_x_7) ;  /* 0x0000000108d07547 */ /* 0x000fea000b800000 */
[----:B------:R-:W-:Y:S02]  /*0430*/  UISETP.GE.U32.AND UP0, UPT, UR10, 0x8, UPT ;  /* 0x000000080a00788c */ /* 0x000fe4000bf06070 */
[----:B------:R-:W-:-:S04]  /*0440*/  ULOP3.LUT UR6, UR7, 0x7, URZ, 0xc0, !UPT ;  /* 0x0000000707067892 */ /* 0x000fc8000f8ec0ff */
[----:B------:R-:W-:-:S03]  /*0450*/  UISETP.NE.AND UP1, UPT, UR6, URZ, UPT ;  /* 0x000000ff0600728c */ /* 0x000fc6000bf25270 */
[----:B------:R-:W-:Y:S08]  /*0460*/  BRA.U !UP0, `(.L_x_10) ;  /* 0x0000000108507547 */ /* 0x000ff0000b800000 */
[----:B------:R-:W0:Y:S01]  /*0470*/  LDC.64 R4, c[0x0][0x380] ;  /* 0x0000e000ff047b82 */ /* 0x000e220000000a00 */
[----:B------:R-:W-:-:S05]  /*0480*/  IADD3 R7, PT, PT, R3, UR4, RZ ;  /* 0x0000000403077c10 */ /* 0x000fca000fffe0ff */
[----:B0-----:R-:W-:-:S05]  /*0490*/  IMAD.WIDE R4, R7, 0x4, R4 ;  /* 0x0000000407047825 */ /* 0x001fca00078e0204 */
[----:B------:R-:W2:Y:S04]  /*04a0*/  LDG.E.CONSTANT R7, desc[UR12][R4.64] ;  /* 0x0000000c04077981 */ /* 0x000ea8000c1e9900 */
[----:B------:R-:W3:Y:S04]  /*04b0*/  LDG.E.CONSTANT R6, desc[UR12][R4.64+0x4] ;  /* 0x0000040c04067981 */ /* 0x000ee8000c1e9900 */
[----:B------:R-:W4:Y:S04]  /*04c0*/  LDG.E.CONSTANT R9, desc[UR12][R4.64+0x8] ;  /* 0x0000080c04097981 */ /* 0x000f28000c1e9900 */
[----:B------:R-:W5:Y:S04]  /*04d0*/  LDG.E.CONSTANT R11, desc[UR12][R4.64+0xc] ;  /* 0x00000c0c040b7981 */ /* 0x000f68000c1e9900 */
[----:B------:R-:W5:Y:S04]  /*04e0*/  LDG.E.CONSTANT R13, desc[UR12][R4.64+0x10] ;  /* 0x0000100c040d7981 */ /* 0x000f68000c1e9900 */
[----:B------:R-:W5:Y:S04]  /*04f0*/  LDG.E.CONSTANT R15, desc[UR12][R4.64+0x14] ;  /* 0x0000140c040f7981 */ /* 0x000f68000c1e9900 */
        /* <DEDUP_REMOVED lines=11> */
.L_x_10:
        /* <DEDUP_REMOVED lines=11> */
[----:B------:R-:W5:Y:S01]  /*0660*/  LDG.E.CONSTANT R11, desc[UR12][R4.64+0xc] ;  /* 0x00000c0c040b7981 */ /* 0x000f62000c1e9900 */
[----:B------:R-:W-:Y:S01]  /*0670*/  UIADD3 UR4, UPT, UPT, UR4, 0x4, URZ ;  /* 0x0000000404047890 */ /* 0x000fe2000fffe0ff */
[----:B--2---:R-:W-:-:S04]  /*0680*/  FADD R7, R0, R7 ;  /* 0x0000000700077221 */ /* 0x004fc80000000000 */
[----:B---3--:R-:W-:-:S04]  /*0690*/  FADD R6, R7, R6 ;  /* 0x0000000607067221 */ /* 0x008fc80000000000 */
[----:B----4-:R-:W-:-:S04]  /*06a0*/  FADD R6, R6, R9 ;  /* 0x0000000906067221 */ /* 0x010fc80000000000 */
[----:B-----5:R-:W-:-:S07]  /*06b0*/  FADD R0, R6, R11 ;  /* 0x0000000b06007221 */ /* 0x020fce0000000000 */
.L_x_11:
[----:B------:R-:W-:Y:S05]  /*06c0*/  BRA.U !UP1, `(.L_x_7) ;  /* 0x0000000109287547 */ /* 0x000fea000b800000 */
[----:B------:R-:W0:Y:S01]  /*06d0*/  LDC.64 R6, c[0x0][0x380] ;  /* 0x0000e000ff067b82 */ /* 0x000e220000000a00 */
[----:B------:R-:W-:Y:S01]  /*06e0*/  IADD3 R3, PT, PT, R3, UR4, RZ ;  /* 0x0000000403037c10 */ /* 0x000fe2000fffe0ff */
[----:B------:R-:W-:-:S12]  /*06f0*/  UIADD3 UR5, UPT, UPT, -UR5, URZ, URZ ;  /* 0x000000ff05057290 */ /* 0x000fd8000fffe1ff */
.L_x_12:
[----:B0-----:R-:W-:-:S06]  /*0700*/  IMAD.WIDE R4, R3, 0x4, R6 ;  /* 0x0000000403047825 */ /* 0x001fcc00078e0206 */
[----:B------:R-:W2:Y:S01]  /*0710*/  LDG.E.CONSTANT R5, desc[UR12][R4.64] ;  /* 0x0000000c04057981 */ /* 0x000ea2000c1e9900 */
[----:B------:R-:W-:Y:S01]  /*0720*/  UIADD3 UR5, UPT, UPT, UR5, 0x1, URZ ;  /* 0x0000000105057890 */ /* 0x000fe2000fffe0ff */
[----:B------:R-:W-:-:S03]  /*0730*/  IADD3 R3, PT, PT, R3, 0x1, RZ ;  /* 0x0000000103037810 */ /* 0x000fc60007ffe0ff */
[----:B------:R-:W-:Y:S01]  /*0740*/  UISETP.NE.AND UP0, UPT, UR5, URZ, UPT ;  /* 0x000000ff0500728c */ /* 0x000fe2000bf05270 */
[----:B--2---:R-:W-:-:S08]  /*0750*/  FADD R0, R5, R0 ;  /* 0x0000000005007221 */ /* 0x004fd00000000000 */
[----:B------:R-:W-:Y:S05]  /*0760*/  BRA.U UP0, `(.L_x_12) ;  /* 0xfffffffd00e47547 */ /* 0x000fea000b83ffff */
.L_x_7:
[----:B------:R-:W0:Y:S02]  /*0770*/  LDC.64 R4, c[0x0][0x388] ;  /* 0x0000e200ff047b82 */ /* 0x000e240000000a00 */
[----:B0-----:R-:W-:-:S05]  /*0780*/  IMAD.WIDE R2, R2, 0x4, R4 ;  /* 0x0000000402027825 */ /* 0x001fca00078e0204 */
[----:B------:R-:W-:Y:S01]  /*0790*/  STG.E desc[UR12][R2.64], R0 ;  /* 0x0000000002007986 */ /* 0x000fe2000c10190c */
[----:B------:R-:W-:Y:S05]  /*07a0*/  EXIT ;  /* 0x000000000000794d */ /* 0x000fea0003800000 */
.L_x_13:
        /* <DEDUP_REMOVED lines=13> */
.L_x_22:


//--------------------- .text._Z23sum_rows_to_cols_kernelPKfPfii --------------------------
	.section	.text._Z23sum_rows_to_cols_kernelPKfPfii,"ax",@progbits
	.align	128
        .global         _Z23sum_rows_to_cols_kernelPKfPfii
        .type           _Z23sum_rows_to_cols_kernelPKfPfii,@function
        .size           _Z23sum_rows_to_cols_kernelPKfPfii,(.L_x_23 - _Z23sum_rows_to_cols_kernelPKfPfii)
        .other          _Z23sum_rows_to_cols_kernelPKfPfii,@"STO_CUDA_ENTRY STV_DEFAULT"
_Z23sum_rows_to_cols_kernelPKfPfii:
.text._Z23sum_rows_to_cols_kernelPKfPfii:
        /* <DEDUP_REMOVED lines=23> */
.L_x_16:
        /* <DEDUP_REMOVED lines=53> */
.L_x_15:
        /* <DEDUP_REMOVED lines=32> */
.L_x_17:
        /* <DEDUP_REMOVED lines=20> */
.L_x_18:
[----:B------:R-:W-:Y:S05]  /*0800*/  BRA.U !UP1, `(.L_x_14) ;  /* 0x0000000109287547 */ /* 0x000fea000b800000 */
[----:B------:R-:W0:Y:S01]  /*0810*/  LDC.64 R4, c[0x0][0x380] ;  /* 0x0000e000ff047b82 */ /* 0x000e220000000a00 */
[----:B------:R-:W-:Y:S01]  /*0820*/  IMAD R6, R17, UR4, R0 ;  /* 0x0000000411067c24 */ /* 0x000fe2000f8e0200 */
[----:B------:R-:W-:-:S12]  /*0830*/  UIADD3 UR5, UPT, UPT, -UR5, URZ, URZ ;  /* 0x000000ff05057290 */ /* 0x000fd8000fffe1ff */
.L_x_19:
[----:B0-----:R-:W-:-:S06]  /*0840*/  IMAD.WIDE R2, R6, 0x4, R4 ;  /* 0x0000000406027825 */ /* 0x001fcc00078e0204 */
[----:B------:R-:W2:Y:S01]  /*0850*/  LDG.E.CONSTANT R3, desc[UR8][R2.64] ;  /* 0x0000000802037981 */ /* 0x000ea2000c1e9900 */
[----:B------:R-:W-:Y:S01]  /*0860*/  UIADD3 UR5, UPT, UPT, UR5, 0x1, URZ ;  /* 0x0000000105057890 */ /* 0x000fe2000fffe0ff */
[----:B------:R-:W-:-:S03]  /*0870*/  IADD3 R6, PT, PT, R6, R17, RZ ;  /* 0x0000001106067210 */ /* 0x000fc60007ffe0ff */
[----:B------:R-:W-:Y:S01]  /*0880*/  UISETP.NE.AND UP0, UPT, UR5, URZ, UPT ;  /* 0x000000ff0500728c */ /* 0x000fe2000bf05270 */
[----:B--2---:R-:W-:-:S08]  /*0890*/  FADD R16, R3, R16 ;  /* 0x0000001003107221 */ /* 0x004fd00000000000 */
[----:B------:R-:W-:Y:S05]  /*08a0*/  BRA.U UP0, `(.L_x_19) ;  /* 0xfffffffd00e47547 */ /* 0x000fea000b83ffff */
.L_x_14:
[----:B------:R-:W0:Y:S02]  /*08b0*/  LDC.64 R2, c[0x0][0x388] ;  /* 0x0000e200ff027b82 */ /* 0x000e240000000a00 */
[----:B0-----:R-:W-:-:S05]  /*08c0*/  IMAD.WIDE R2, R0, 0x4, R2 ;  /* 0x0000000400027825 */ /* 0x001fca00078e0202 */
[----:B------:R-:W-:Y:S01]  /*08d0*/  STG.E desc[UR8][R2.64], R16 ;  /* 0x0000001002007986 */ /* 0x000fe2000c101908 */
[----:B------:R-:W-:Y:S05]  /*08e0*/  EXIT ;  /* 0x000000000000794d */ /* 0x000fea0003800000 */
.L_x_20:
        /* <DEDUP_REMOVED lines=9> */
.L_x_23:


//--------------------- .nv.shared.reserved.0     --------------------------
	.section	.nv.shared.reserved.0,"aw",@nobits
	.weak		__nv_reservedSMEM_offset_0_alias
	.size		__nv_reservedSMEM_offset_0_alias, 0, 64
	.other		__nv_reservedSMEM_offset_0_alias,@"STO_CUDA_RESERVED_SHARED STV_DEFAULT"
__nv_reservedSMEM_offset_0_alias:
	.zero		0
	.zero		64


//--------------------- .nv.constant0._Z26reduce_batch_stride_kernelPKfPfii --------------------------
	.section	.nv.constant0._Z26reduce_batch_stride_kernelPKfPfii,"a",@progbits
	.sectionflags	@""
	.align	4
.nv.constant0._Z26reduce_batch_stride_kernelPKfPfii:
	.zero		920


//--------------------- .nv.constant0._Z23sum_cols_to_rows_kernelPKfPfii --------------------------
	.section	.nv.constant0._Z23sum_cols_to_rows_kernelPKfPfii,"a",@progbits
	.sectionflags	@""
	.align	4
.nv.constant0._Z23sum_cols_to_rows_kernelPKfPfii:
	.zero		920


//--------------------- .nv.constant0._Z23sum_rows_to_cols_kernelPKfPfii --------------------------
	.section	.nv.constant0._Z23sum_rows_to_cols_kernelPKfPfii,"a",@progbits
	.sectionflags	@""
	.align	4
.nv.constant0._Z23sum_rows_to_cols_kernelPKfPfii:
	.zero		920


//--------------------- SYMBOLS --------------------------

	.type		.nv.reservedSmem.offset0,@object
	.size		.nv.reservedSmem.offset0,0x4
